	.headerflags	@"EF_CUDA_TEXMODE_UNIFIED EF_CUDA_64BIT_ADDRESS EF_CUDA_ACCELERATORS EF_CUDA_SM90 EF_CUDA_VIRTUAL_SM(EF_CUDA_SM90)"
	.elftype	@"ET_EXEC"


//--------------------- .nv.info                  --------------------------
	.section	.nv.info,"",@"SHT_CUDA_INFO"
	.align	4


	//----- nvinfo : EIATTR_REGCOUNT
	.align		4
        /*0000*/ 	.byte	0x04, 0x2f
        /*0002*/ 	.short	(.L_1 - .L_0)
	.align		4
.L_0:
        /*0004*/ 	.word	index@(triton_poi_fused_add_constant_pad_nd_convolution_relu_19)
        /*0008*/ 	.word	0x00000010


	//----- nvinfo : EIATTR_MIN_STACK_SIZE
	.align		4
.L_1:
        /*000c*/ 	.byte	0x04, 0x12
        /*000e*/ 	.short	(.L_3 - .L_2)
	.align		4
.L_2:
        /*0010*/ 	.word	index@(triton_poi_fused_add_constant_pad_nd_convolution_relu_19)
        /*0014*/ 	.word	0x00000000


	//----- nvinfo : EIATTR_FRAME_SIZE
	.align		4
.L_3:
        /*0018*/ 	.byte	0x04, 0x11
        /*001a*/ 	.short	(.L_5 - .L_4)
	.align		4
.L_4:
        /*001c*/ 	.word	index@(triton_poi_fused_add_constant_pad_nd_convolution_relu_19)
        /*0020*/ 	.word	0x00000000


	//----- nvinfo : EIATTR_MIN_STACK_SIZE
	.align		4
.L_5:
        /*0024*/ 	.byte	0x04, 0x12
        /*0026*/ 	.short	(.L_7 - .L_6)
	.align		4
.L_6:
        /*0028*/ 	.word	index@(triton_poi_fused_add_constant_pad_nd_convolution_relu_19)
        /*002c*/ 	.word	0x00000000
.L_7:


//--------------------- .nv.info.triton_poi_fused_add_constant_pad_nd_convolution_relu_19 --------------------------
	.section	.nv.info.triton_poi_fused_add_constant_pad_nd_convolution_relu_19,"",@"SHT_CUDA_INFO"
	.sectionflags	@""
	.align	4


	//----- nvinfo : EIATTR_CUDA_API_VERSION
	.align		4
        /*0000*/ 	.byte	0x04, 0x37
        /*0002*/ 	.short	(.L_9 - .L_8)
.L_8:
        /*0004*/ 	.word	0x0000007c


	//----- nvinfo : EIATTR_KPARAM_INFO
	.align		4
.L_9:
        /*0008*/ 	.byte	0x04, 0x17
        /*000a*/ 	.short	(.L_11 - .L_10)
.L_10:
        /*000c*/ 	.word	0x00000000
        /*0010*/ 	.short	0x0003
        /*0012*/ 	.short	0x0018
        /*0014*/ 	.byte	0x00, 0xf0, 0x11, 0x00


	//----- nvinfo : EIATTR_KPARAM_INFO
	.align		4
.L_11:
        /*0018*/ 	.byte	0x04, 0x17
        /*001a*/ 	.short	(.L_13 - .L_12)
.L_12:
        /*001c*/ 	.word	0x00000000
        /*0020*/ 	.short	0x0002
        /*0022*/ 	.short	0x0010
        /*0024*/ 	.byte	0x00, 0xf4, 0x21, 0x00


	//----- nvinfo : EIATTR_KPARAM_INFO
	.align		4
.L_13:
        /*0028*/ 	.byte	0x04, 0x17
        /*002a*/ 	.short	(.L_15 - .L_14)
.L_14:
        /*002c*/ 	.word	0x00000000
        /*0030*/ 	.short	0x0001
        /*0032*/ 	.short	0x0008
        /*0034*/ 	.byte	0x00, 0xf4, 0x21, 0x00


	//----- nvinfo : EIATTR_KPARAM_INFO
	.align		4
.L_15:
        /*0038*/ 	.byte	0x04, 0x17
        /*003a*/ 	.short	(.L_17 - .L_16)
.L_16:
        /*003c*/ 	.word	0x00000000
        /*0040*/ 	.short	0x0000
        /*0042*/ 	.short	0x0000
        /*0044*/ 	.byte	0x00, 0xf4, 0x21, 0x00


	//----- nvinfo : EIATTR_SPARSE_MMA_MASK
	.align		4
.L_17:
        /*0048*/ 	.byte	0x03, 0x50
        /*004a*/ 	.short	0x0000


	//----- nvinfo : EIATTR_MAXREG_COUNT
	.align		4
        /*004c*/ 	.byte	0x03, 0x1b
        /*004e*/ 	.short	0x00ff


	//----- nvinfo : EIATTR_EXIT_INSTR_OFFSETS
	.align		4
        /*0050*/ 	.byte	0x04, 0x1c
        /*0052*/ 	.short	(.L_19 - .L_18)


	//   ....[0]....
.L_18:
        /*0054*/ 	.word	0x000001d0


	//----- nvinfo : EIATTR_REQNTID
	.align		4
.L_19:
        /*0058*/ 	.byte	0x04, 0x10
        /*005a*/ 	.short	(.L_21 - .L_20)
.L_20:
        /*005c*/ 	.word	0x00000080
        /*0060*/ 	.word	0x00000001
        /*0064*/ 	.word	0x00000001


	//----- nvinfo : EIATTR_CBANK_PARAM_SIZE
	.align		4
.L_21:
        /*0068*/ 	.byte	0x03, 0x19
        /*006a*/ 	.short	0x001c


	//----- nvinfo : EIATTR_PARAM_CBANK
	.align		4
        /*006c*/ 	.byte	0x04, 0x0a
        /*006e*/ 	.short	(.L_23 - .L_22)
	.align		4
.L_22:
        /*0070*/ 	.word	index@(.nv.constant0.triton_poi_fused_add_constant_pad_nd_convolution_relu_19)
        /*0074*/ 	.short	0x0210
        /*0076*/ 	.short	0x001c


	//----- nvinfo : EIATTR_SW_WAR
	.align		4
.L_23:
        /*0078*/ 	.byte	0x04, 0x36
        /*007a*/ 	.short	(.L_25 - .L_24)
.L_24:
        /*007c*/ 	.word	0x00000008
.L_25:


//--------------------- .nv.callgraph             --------------------------
	.section	.nv.callgraph,"",@"SHT_CUDA_CALLGRAPH"
	.align	4
	.sectionentsize	8
	.align		4
        /*0000*/ 	.word	0x00000000
	.align		4
        /*0004*/ 	.word	0xffffffff
	.align		4
        /*0008*/ 	.word	0x00000000
	.align		4
        /*000c*/ 	.word	0xfffffffe
	.align		4
        /*0010*/ 	.word	0x00000000
	.align		4
        /*0014*/ 	.word	0xfffffffd
	.align		4
        /*0018*/ 	.word	0x00000000
	.align		4
        /*001c*/ 	.word	0xfffffffc


//--------------------- .text.triton_poi_fused_add_constant_pad_nd_convolution_relu_19 --------------------------
	.section	.text.triton_poi_fused_add_constant_pad_nd_convolution_relu_19,"ax",@progbits
	.align	128
        .global         triton_poi_fused_add_constant_pad_nd_convolution_relu_19
        .type           triton_poi_fused_add_constant_pad_nd_convolution_relu_19,@function
        .size           triton_poi_fused_add_constant_pad_nd_convolution_relu_19,(.L_x_1 - triton_poi_fused_add_constant_pad_nd_convolution_relu_19)
        .other          triton_poi_fused_add_constant_pad_nd_convolution_relu_19,@"STO_CUDA_ENTRY STV_DEFAULT"
triton_poi_fused_add_constant_pad_nd_convolution_relu_19:
.text.triton_poi_fused_add_constant_pad_nd_convolution_relu_19:
[----:B------:R-:W-:Y:S01]  /*0000*/  LDC R1, c[0x0][0x28] ;  /* 0x00000a00ff017b82 */ /* 0x000fe20000000800 */
[----:B------:R-:W1:Y:S07]  /*0010*/  S2R R0, SR_TID.X ;  /* 0x0000000000007919 */ /* 0x000e6e0000002100 */
[----:B------:R-:W2:Y:S01]  /*0020*/  LDC.64 R6, c[0x0][0x220] ;  /* 0x00008800ff067b82 */ /* 0x000ea20000000a00 */
[----:B------:R-:W-:Y:S01]  /*0030*/  ULDC.64 UR4, c[0x0][0x208] ;  /* 0x0000820000047ab9 */ /* 0x000fe20000000a00 */
[----:B------:R-:W3:Y:S06]  /*0040*/  S2R R9, SR_CTAID.X ;  /* 0x0000000000097919 */ /* 0x000eec0000002500 */
[----:B------:R-:W4:Y:S08]  /*0050*/  LDC.64 R4, c[0x0][0x218] ;  /* 0x00008600ff047b82 */ /* 0x000f300000000a00 */
[----:B------:R-:W5:Y:S01]  /*0060*/  LDC.64 R2, c[0x0][0x210] ;  /* 0x00008400ff027b82 */ /* 0x000f620000000a00 */
[----:B-1----:R-:W-:-:S05]  /*0070*/  LOP3.LUT R0, R0, 0x7f, RZ, 0xc0, !PT ;  /* 0x0000007f00007812 */ /* 0x002fca00078ec0ff */
[----:B---3--:R-:W-:-:S04]  /*0080*/  IMAD R9, R9, 0x80, R0 ;  /* 0x0000008009097824 */ /* 0x008fc800078e0200 */
[----:B-----5:R-:W-:Y:S01]  /*0090*/  IMAD.WIDE R2, R9, 0x4, R2 ;  /* 0x0000000409027825 */ /* 0x020fe200078e0202 */
[----:B------:R-:W-:-:S04]  /*00a0*/  SHF.R.S32.HI R0, RZ, 0x1f, R9 ;  /* 0x0000001fff007819 */ /* 0x000fc80000011409 */
[----:B------:R-:W-:-:S04]  /*00b0*/  LEA.HI R0, R0, R9, RZ, 0x6 ;  /* 0x0000000900007211 */ /* 0x000fc800078f30ff */
[----:B------:R-:W-:Y:S02]  /*00c0*/  LOP3.LUT R8, R0, 0xffffffc0, RZ, 0xc0, !PT ;  /* 0xffffffc000087812 */ /* 0x000fe400078ec0ff */
[----:B------:R-:W-:-:S03]  /*00d0*/  SHF.R.S32.HI R0, RZ, 0x6, R0 ;  /* 0x00000006ff007819 */ /* 0x000fc60000011400 */
[----:B------:R-:W-:Y:S02]  /*00e0*/  IMAD.IADD R11, R9, 0x1, -R8 ;  /* 0x00000001090b7824 */ /* 0x000fe400078e0a08 */
[----:B------:R-:W-:Y:S02]  /*00f0*/  IMAD.MOV.U32 R8, RZ, RZ, RZ ;  /* 0x000000ffff087224 */ /* 0x000fe400078e00ff */
[----:B------:R-:W-:Y:S01]  /*0100*/  IMAD R13, R0, 0x38, R11 ;  /* 0x00000038000d7824 */ /* 0x000fe200078e020b */
[C---:B------:R-:W-:Y:S01]  /*0110*/  ISETP.GE.AND P0, PT, R11.reuse, 0x38, PT ;  /* 0x000000380b00780c */ /* 0x040fe20003f06270 */
[----:B----4-:R-:W-:Y:S01]  /*0120*/  IMAD.WIDE R4, R11, 0x4, R4 ;  /* 0x000000040b047825 */ /* 0x010fe200078e0204 */
[----:B------:R-:W3:Y:S03]  /*0130*/  LDG.E R0, desc[UR4][R2.64] ;  /* 0x0000000402007981 */ /* 0x000ee6000c1e1900 */
[----:B--2---:R-:W-:-:S02]  /*0140*/  IMAD.WIDE R6, R13, 0x4, R6 ;  /* 0x000000040d067825 */ /* 0x004fc400078e0206 */
[----:B------:R-:W3:Y:S06]  /*0150*/  LDG.E.EL R5, desc[UR4][R4.64] ;  /* 0x0000000404057981 */ /* 0x000eec000c2e1900 */
[----:B------:R-:W2:Y:S01]  /*0160*/  @!P0 LDG.E R8, desc[UR4][R6.64] ;  /* 0x0000000406088981 */ /* 0x000ea2000c1e1900 */
[----:B---3--:R-:W-:Y:S01]  /*0170*/  FADD R0, R0, R5 ;  /* 0x0000000500007221 */ /* 0x008fe20000000000 */
[----:B--2---:R-:W-:-:S04]  /*0180*/  SEL R9, R8, RZ, !P0 ;  /* 0x000000ff08097207 */ /* 0x004fc80004000000 */
[C---:B------:R-:W-:Y:S01]  /*0190*/  FSETP.GEU.AND P0, PT, R0.reuse, -R9, PT ;  /* 0x800000090000720b */ /* 0x040fe20003f0e000 */
[----:B------:R-:W-:-:S05]  /*01a0*/  FADD R8, R0, R9 ;  /* 0x0000000900087221 */ /* 0x000fca0000000000 */
[----:B------:R-:W-:-:S05]  /*01b0*/  FSEL R9, R8, RZ, P0 ;  /* 0x000000ff08097208 */ /* 0x000fca0000000000 */
[----:B------:R-:W-:Y:S01]  /*01c0*/  STG.E desc[UR4][R2.64], R9 ;  /* 0x0000000902007986 */ /* 0x000fe2000c101904 */
[----:B------:R-:W-:Y:S05]  /*01d0*/  EXIT ;  /* 0x000000000000794d */ /* 0x000fea0003800000 */
.L_x_0:
[----:B------:R-:W-:-:S00]  /*01e0*/  BRA `(.L_x_0) ;  /* 0xfffffffc00fc7947 */ /* 0x000fc0000383ffff */
[----:B------:R-:W-:-:S00]  /*01f0*/  NOP ;  /* 0x0000000000007918 */ /* 0x000fc00000000000 */
        /* <DEDUP_REMOVED lines=8> */
.L_x_1:


//--------------------- .nv.constant0.triton_poi_fused_add_constant_pad_nd_convolution_relu_19 --------------------------
	.section	.nv.constant0.triton_poi_fused_add_constant_pad_nd_convolution_relu_19,"a",@progbits
	.sectionflags	@""
	.align	4
.nv.constant0.triton_poi_fused_add_constant_pad_nd_convolution_relu_19:
	.zero		556
